//
// Generated by NVIDIA NVVM Compiler
//
// Compiler Build ID: CL-36424714
// Cuda compilation tools, release 13.0, V13.0.88
// Based on NVVM 20.0.0
//

.version 9.0
.target sm_100
.address_size 64

	// .globl	_Z28matrix_multiplication_kernelPKfS0_Pfiii
// _ZZ28matrix_multiplication_kernelPKfS0_PfiiiE4sm_A has been demoted
// _ZZ28matrix_multiplication_kernelPKfS0_PfiiiE4sm_B has been demoted

.visible .entry _Z28matrix_multiplication_kernelPKfS0_Pfiii(
	.param .u64 .ptr .align 1 _Z28matrix_multiplication_kernelPKfS0_Pfiii_param_0,
	.param .u64 .ptr .align 1 _Z28matrix_multiplication_kernelPKfS0_Pfiii_param_1,
	.param .u64 .ptr .align 1 _Z28matrix_multiplication_kernelPKfS0_Pfiii_param_2,
	.param .u32 _Z28matrix_multiplication_kernelPKfS0_Pfiii_param_3,
	.param .u32 _Z28matrix_multiplication_kernelPKfS0_Pfiii_param_4,
	.param .u32 _Z28matrix_multiplication_kernelPKfS0_Pfiii_param_5
)
{
	.reg .pred 	%p<12>;
	.reg .b32 	%r<42>;
	.reg .b32 	%f<63>;
	.reg .b64 	%rd<13>;
	// demoted variable
	.shared .align 4 .b8 _ZZ28matrix_multiplication_kernelPKfS0_PfiiiE4sm_A[1024];
	// demoted variable
	.shared .align 4 .b8 _ZZ28matrix_multiplication_kernelPKfS0_PfiiiE4sm_B[1024];
	ld.param.u64 	%rd4, [_Z28matrix_multiplication_kernelPKfS0_Pfiii_param_0];
	ld.param.u64 	%rd5, [_Z28matrix_multiplication_kernelPKfS0_Pfiii_param_1];
	ld.param.u64 	%rd6, [_Z28matrix_multiplication_kernelPKfS0_Pfiii_param_2];
	ld.param.u32 	%r23, [_Z28matrix_multiplication_kernelPKfS0_Pfiii_param_3];
	ld.param.u32 	%r24, [_Z28matrix_multiplication_kernelPKfS0_Pfiii_param_4];
	ld.param.u32 	%r25, [_Z28matrix_multiplication_kernelPKfS0_Pfiii_param_5];
	mov.u32 	%r26, %ctaid.x;
	mov.u32 	%r27, %ntid.x;
	mov.u32 	%r37, %tid.x;
	mad.lo.s32 	%r2, %r26, %r27, %r37;
	mov.u32 	%r28, %ctaid.y;
	mov.u32 	%r29, %ntid.y;
	mov.u32 	%r39, %tid.y;
	mad.lo.s32 	%r4, %r28, %r29, %r39;
	setp.lt.s32 	%p1, %r25, 1;
	mov.f32 	%f62, 0f00000000;
	@%p1 bra 	$L__BB0_7;
	add.s32 	%r30, %r25, 15;
	shr.u32 	%r31, %r30, 4;
	shl.b32 	%r32, %r39, 6;
	mov.u32 	%r33, _ZZ28matrix_multiplication_kernelPKfS0_PfiiiE4sm_A;
	add.s32 	%r5, %r33, %r32;
	shl.b32 	%r34, %r37, 2;
	add.s32 	%r6, %r5, %r34;
	mov.u32 	%r35, _ZZ28matrix_multiplication_kernelPKfS0_PfiiiE4sm_B;
	add.s32 	%r8, %r35, %r34;
	add.s32 	%r7, %r8, %r32;
	neg.s32 	%r41, %r31;
	mad.lo.s32 	%r40, %r39, %r24, %r2;
	shl.b32 	%r11, %r24, 4;
	mad.lo.s32 	%r38, %r25, %r4, %r37;
	cvta.to.global.u64 	%rd1, %rd4;
	cvta.to.global.u64 	%rd2, %rd5;
	mov.f32 	%f62, 0f00000000;
$L__BB0_2:
	setp.ge.s32 	%p2, %r4, %r23;
	mul.wide.s32 	%rd7, %r38, 4;
	add.s64 	%rd3, %rd1, %rd7;
	setp.ge.s32 	%p3, %r37, %r25;
	mov.f32 	%f60, 0f00000000;
	or.pred  	%p4, %p2, %p3;
	@%p4 bra 	$L__BB0_4;
	ld.global.f32 	%f60, [%rd3];
$L__BB0_4:
	setp.ge.s32 	%p5, %r2, %r24;
	st.shared.f32 	[%r6], %f60;
	setp.ge.s32 	%p6, %r39, %r25;
	mov.f32 	%f61, 0f00000000;
	or.pred  	%p7, %p5, %p6;
	@%p7 bra 	$L__BB0_6;
	mul.wide.s32 	%rd8, %r40, 4;
	add.s64 	%rd9, %rd2, %rd8;
	ld.global.f32 	%f61, [%rd9];
$L__BB0_6:
	st.shared.f32 	[%r7], %f61;
	bar.sync 	0;
	ld.shared.f32 	%f12, [%r5];
	ld.shared.f32 	%f13, [%r8];
	fma.rn.f32 	%f14, %f12, %f13, %f62;
	ld.shared.f32 	%f15, [%r5+4];
	ld.shared.f32 	%f16, [%r8+64];
	fma.rn.f32 	%f17, %f15, %f16, %f14;
	ld.shared.f32 	%f18, [%r5+8];
	ld.shared.f32 	%f19, [%r8+128];
	fma.rn.f32 	%f20, %f18, %f19, %f17;
	ld.shared.f32 	%f21, [%r5+12];
	ld.shared.f32 	%f22, [%r8+192];
	fma.rn.f32 	%f23, %f21, %f22, %f20;
	ld.shared.f32 	%f24, [%r5+16];
	ld.shared.f32 	%f25, [%r8+256];
	fma.rn.f32 	%f26, %f24, %f25, %f23;
	ld.shared.f32 	%f27, [%r5+20];
	ld.shared.f32 	%f28, [%r8+320];
	fma.rn.f32 	%f29, %f27, %f28, %f26;
	ld.shared.f32 	%f30, [%r5+24];
	ld.shared.f32 	%f31, [%r8+384];
	fma.rn.f32 	%f32, %f30, %f31, %f29;
	ld.shared.f32 	%f33, [%r5+28];
	ld.shared.f32 	%f34, [%r8+448];
	fma.rn.f32 	%f35, %f33, %f34, %f32;
	ld.shared.f32 	%f36, [%r5+32];
	ld.shared.f32 	%f37, [%r8+512];
	fma.rn.f32 	%f38, %f36, %f37, %f35;
	ld.shared.f32 	%f39, [%r5+36];
	ld.shared.f32 	%f40, [%r8+576];
	fma.rn.f32 	%f41, %f39, %f40, %f38;
	ld.shared.f32 	%f42, [%r5+40];
	ld.shared.f32 	%f43, [%r8+640];
	fma.rn.f32 	%f44, %f42, %f43, %f41;
	ld.shared.f32 	%f45, [%r5+44];
	ld.shared.f32 	%f46, [%r8+704];
	fma.rn.f32 	%f47, %f45, %f46, %f44;
	ld.shared.f32 	%f48, [%r5+48];
	ld.shared.f32 	%f49, [%r8+768];
	fma.rn.f32 	%f50, %f48, %f49, %f47;
	ld.shared.f32 	%f51, [%r5+52];
	ld.shared.f32 	%f52, [%r8+832];
	fma.rn.f32 	%f53, %f51, %f52, %f50;
	ld.shared.f32 	%f54, [%r5+56];
	ld.shared.f32 	%f55, [%r8+896];
	fma.rn.f32 	%f56, %f54, %f55, %f53;
	ld.shared.f32 	%f57, [%r5+60];
	ld.shared.f32 	%f58, [%r8+960];
	fma.rn.f32 	%f62, %f57, %f58, %f56;
	bar.sync 	0;
	add.s32 	%r41, %r41, 1;
	setp.ne.s32 	%p8, %r41, 0;
	add.s32 	%r40, %r40, %r11;
	add.s32 	%r39, %r39, 16;
	add.s32 	%r38, %r38, 16;
	add.s32 	%r37, %r37, 16;
	@%p8 bra 	$L__BB0_2;
$L__BB0_7:
	setp.ge.s32 	%p9, %r2, %r24;
	setp.ge.s32 	%p10, %r4, %r23;
	or.pred  	%p11, %p9, %p10;
	@%p11 bra 	$L__BB0_9;
	mad.lo.s32 	%r36, %r24, %r4, %r2;
	cvta.to.global.u64 	%rd10, %rd6;
	mul.wide.s32 	%rd11, %r36, 4;
	add.s64 	%rd12, %rd10, %rd11;
	st.global.f32 	[%rd12], %f62;
$L__BB0_9:
	ret;

}


// ===== COMPILED SASS (sm_100) =====

	.target	sm_100

	.elftype	@"ET_EXEC"


//--------------------- .note.nv.tkinfo           --------------------------
	.section	.note.nv.tkinfo,"",@"SHT_NOTE"
	.sectionflags	@"SHF_NOTE_NV_TKINFO"
	.tkinfo
        /*0018*/ 	.word	0x00000002
        /*0030*/ 	.string	""
        /*0030*/ 	.string	"ptxas"
        /*0030*/ 	.string	"Cuda compilation tools, release 13.0, V13.0.88"
        /*0030*/ 	.string	"Build cuda_13.0.r13.0/compiler.36424714_0"
        /*0030*/ 	.string	"-arch sm_100 -m 64 "



//--------------------- .note.nv.cuinfo           --------------------------
	.section	.note.nv.cuinfo,"",@"SHT_NOTE"
	.sectionflags	@"SHF_NOTE_NV_CUINFO"
        /*0018*/ 	.short	0x0002
        /*001a*/ 	.short	0x0064
        /*001c*/ 	.short	0x0082
	.zero		2


//--------------------- .nv.info                  --------------------------
	.section	.nv.info,"",@"SHT_CUDA_INFO"
	.align	4


	//----- nvinfo : EIATTR_REGCOUNT
	.align		4
        /*0000*/ 	.byte	0x04, 0x2f
        /*0002*/ 	.short	(.L_1 - .L_0)
	.align		4
.L_0:
        /*0004*/ 	.word	index@(_Z28matrix_multiplication_kernelPKfS0_Pfiii)
        /*0008*/ 	.word	0x00000020


	//----- nvinfo : EIATTR_FRAME_SIZE
	.align		4
.L_1:
        /*000c*/ 	.byte	0x04, 0x11
        /*000e*/ 	.short	(.L_3 - .L_2)
	.align		4
.L_2:
        /*0010*/ 	.word	index@(_Z28matrix_multiplication_kernelPKfS0_Pfiii)
        /*0014*/ 	.word	0x00000000


	//----- nvinfo : EIATTR_MIN_STACK_SIZE
	.align		4
.L_3:
        /*0018*/ 	.byte	0x04, 0x12
        /*001a*/ 	.short	(.L_5 - .L_4)
	.align		4
.L_4:
        /*001c*/ 	.word	index@(_Z28matrix_multiplication_kernelPKfS0_Pfiii)
        /*0020*/ 	.word	0x00000000
.L_5:


//--------------------- .nv.compat                --------------------------
	.section	.nv.compat,"",@"SHT_CUDA_COMPAT_INFO"
	.align	4
        /*0000*/ 	.byte	0x02, 0x09, 0x00, 0x00, 0x02, 0x02, 0x01, 0x00, 0x02, 0x05, 0x05, 0x00, 0x03, 0x07, 0x01, 0x01
        /*0010*/ 	.byte	0x02, 0x03, 0x00, 0x00, 0x02, 0x06, 0x01, 0x00, 0x04, 0x0b, 0x08, 0x00, 0x09, 0x00, 0x00, 0x00
        /*0020*/ 	.byte	0x00, 0x00, 0x00, 0x00


//--------------------- .nv.info._Z28matrix_multiplication_kernelPKfS0_Pfiii --------------------------
	.section	.nv.info._Z28matrix_multiplication_kernelPKfS0_Pfiii,"",@"SHT_CUDA_INFO"
	.sectionflags	@""
	.align	4


	//----- nvinfo : EIATTR_CUDA_API_VERSION
	.align		4
        /*0000*/ 	.byte	0x04, 0x37
        /*0002*/ 	.short	(.L_7 - .L_6)
.L_6:
        /*0004*/ 	.word	0x00000082


	//----- nvinfo : EIATTR_KPARAM_INFO
	.align		4
.L_7:
        /*0008*/ 	.byte	0x04, 0x17
        /*000a*/ 	.short	(.L_9 - .L_8)
.L_8:
        /*000c*/ 	.word	0x00000000
        /*0010*/ 	.short	0x0005
        /*0012*/ 	.short	0x0020
        /*0014*/ 	.byte	0x00, 0xf0, 0x11, 0x00


	//----- nvinfo : EIATTR_KPARAM_INFO
	.align		4
.L_9:
        /*0018*/ 	.byte	0x04, 0x17
        /*001a*/ 	.short	(.L_11 - .L_10)
.L_10:
        /*001c*/ 	.word	0x00000000
        /*0020*/ 	.short	0x0004
        /*0022*/ 	.short	0x001c
        /*0024*/ 	.byte	0x00, 0xf0, 0x11, 0x00


	//----- nvinfo : EIATTR_KPARAM_INFO
	.align		4
.L_11:
        /*0028*/ 	.byte	0x04, 0x17
        /*002a*/ 	.short	(.L_13 - .L_12)
.L_12:
        /*002c*/ 	.word	0x00000000
        /*0030*/ 	.short	0x0003
        /*0032*/ 	.short	0x0018
        /*0034*/ 	.byte	0x00, 0xf0, 0x11, 0x00


	//----- nvinfo : EIATTR_KPARAM_INFO
	.align		4
.L_13:
        /*0038*/ 	.byte	0x04, 0x17
        /*003a*/ 	.short	(.L_15 - .L_14)
.L_14:
        /*003c*/ 	.word	0x00000000
        /*0040*/ 	.short	0x0002
        /*0042*/ 	.short	0x0010
        /*0044*/ 	.byte	0x00, 0xf5, 0x21, 0x00


	//----- nvinfo : EIATTR_KPARAM_INFO
	.align		4
.L_15:
        /*0048*/ 	.byte	0x04, 0x17
        /*004a*/ 	.short	(.L_17 - .L_16)
.L_16:
        /*004c*/ 	.word	0x00000000
        /*0050*/ 	.short	0x0001
        /*0052*/ 	.short	0x0008
        /*0054*/ 	.byte	0x00, 0xf5, 0x21, 0x00


	//----- nvinfo : EIATTR_KPARAM_INFO
	.align		4
.L_17:
        /*0058*/ 	.byte	0x04, 0x17
        /*005a*/ 	.short	(.L_19 - .L_18)
.L_18:
        /*005c*/ 	.word	0x00000000
        /*0060*/ 	.short	0x0000
        /*0062*/ 	.short	0x0000
        /*0064*/ 	.byte	0x00, 0xf5, 0x21, 0x00


	//----- nvinfo : EIATTR_SPARSE_MMA_MASK
	.align		4
.L_19:
        /*0068*/ 	.byte	0x03, 0x50
        /*006a*/ 	.short	0x0000


	//----- nvinfo : EIATTR_MAXREG_COUNT
	.align		4
        /*006c*/ 	.byte	0x03, 0x1b
        /*006e*/ 	.short	0x00ff


	//----- nvinfo : EIATTR_NUM_BARRIERS
	.align		4
        /*0070*/ 	.byte	0x02, 0x4c
        /*0072*/ 	.byte	0x01
	.zero		1


	//----- nvinfo : EIATTR_MERCURY_ISA_VERSION
	.align		4
        /*0074*/ 	.byte	0x03, 0x5f
        /*0076*/ 	.short	0x0101


	//----- nvinfo : EIATTR_VRC_CTA_INIT_COUNT
	.align		4
        /*0078*/ 	.byte	0x02, 0x4a
	.zero		1
	.zero		1


	//----- nvinfo : EIATTR_EXIT_INSTR_OFFSETS
	.align		4
        /*007c*/ 	.byte	0x04, 0x1c
        /*007e*/ 	.short	(.L_21 - .L_20)


	//   ....[0]....
.L_20:
        /*0080*/ 	.word	0x000005f0


	//   ....[1]....
        /*0084*/ 	.word	0x00000640


	//----- nvinfo : EIATTR_CBANK_PARAM_SIZE
	.align		4
.L_21:
        /*0088*/ 	.byte	0x03, 0x19
        /*008a*/ 	.short	0x0024


	//----- nvinfo : EIATTR_PARAM_CBANK
	.align		4
        /*008c*/ 	.byte	0x04, 0x0a
        /*008e*/ 	.short	(.L_23 - .L_22)
	.align		4
.L_22:
        /*0090*/ 	.word	index@(.nv.constant0._Z28matrix_multiplication_kernelPKfS0_Pfiii)
        /*0094*/ 	.short	0x0380
        /*0096*/ 	.short	0x0024


	//----- nvinfo : EIATTR_SW_WAR
	.align		4
.L_23:
        /*0098*/ 	.byte	0x04, 0x36
        /*009a*/ 	.short	(.L_25 - .L_24)
.L_24:
        /*009c*/ 	.word	0x00000008
.L_25:


//--------------------- .nv.callgraph             --------------------------
	.section	.nv.callgraph,"",@"SHT_CUDA_CALLGRAPH"
	.align	4
	.sectionentsize	8
	.align		4
        /*0000*/ 	.word	0x00000000
	.align		4
        /*0004*/ 	.word	0xffffffff
	.align		4
        /*0008*/ 	.word	0x00000000
	.align		4
        /*000c*/ 	.word	0xfffffffe
	.align		4
        /*0010*/ 	.word	0x00000000
	.align		4
        /*0014*/ 	.word	0xfffffffd
	.align		4
        /*0018*/ 	.word	0x00000000
	.align		4
        /*001c*/ 	.word	0xfffffffc


//--------------------- .text._Z28matrix_multiplication_kernelPKfS0_Pfiii --------------------------
	.section	.text._Z28matrix_multiplication_kernelPKfS0_Pfiii,"ax",@progbits
	.align	128
        .global         _Z28matrix_multiplication_kernelPKfS0_Pfiii
        .type           _Z28matrix_multiplication_kernelPKfS0_Pfiii,@function
        .size           _Z28matrix_multiplication_kernelPKfS0_Pfiii,(.L_x_3 - _Z28matrix_multiplication_kernelPKfS0_Pfiii)
        .other          _Z28matrix_multiplication_kernelPKfS0_Pfiii,@"STO_CUDA_ENTRY STV_DEFAULT"
_Z28matrix_multiplication_kernelPKfS0_Pfiii:
.text._Z28matrix_multiplication_kernelPKfS0_Pfiii:
[----:B------:R-:W-:Y:S01]  /*0000*/  LDC R1, c[0x0][0x37c] ;  /* 0x0000df00ff017b82 */ /* 0x000fe20000000800 */
[----:B------:R-:W0:Y:S01]  /*0010*/  S2R R21, SR_TID.X ;  /* 0x0000000000157919 */ /* 0x000e220000002100 */
[----:B------:R-:W1:Y:S06]  /*0020*/  LDCU UR10, c[0x0][0x3a0] ;  /* 0x00007400ff0a77ac */ /* 0x000e6c0008000800 */
[----:B------:R-:W0:Y:S01]  /*0030*/  LDC R13, c[0x0][0x360] ;  /* 0x0000d800ff0d7b82 */ /* 0x000e220000000800 */
[----:B------:R-:W-:Y:S01]  /*0040*/  HFMA2 R23, -RZ, RZ, 0, 0 ;  /* 0x00000000ff177431 */ /* 0x000fe200000001ff */
[----:B------:R-:W2:Y:S01]  /*0050*/  S2R R0, SR_TID.Y ;  /* 0x0000000000007919 */ /* 0x000ea20000002200 */
[----:B------:R-:W3:Y:S05]  /*0060*/  LDCU.64 UR8, c[0x0][0x358] ;  /* 0x00006b00ff0877ac */ /* 0x000eea0008000a00 */
[----:B------:R-:W0:Y:S08]  /*0070*/  S2UR UR4, SR_CTAID.X ;  /* 0x00000000000479c3 */ /* 0x000e300000002500 */
[----:B------:R-:W2:Y:S01]  /*0080*/  S2UR UR5, SR_CTAID.Y ;  /* 0x00000000000579c3 */ /* 0x000ea20000002600 */
[----:B-1----:R-:W-:-:S07]  /*0090*/  UISETP.GE.AND UP0, UPT, UR10, 0x1, UPT ;  /* 0x000000010a00788c */ /* 0x002fce000bf06270 */
[----:B------:R-:W2:Y:S01]  /*00a0*/  LDC R12, c[0x0][0x364] ;  /* 0x0000d900ff0c7b82 */ /* 0x000ea20000000800 */
[----:B0-----:R-:W-:Y:S02]  /*00b0*/  IMAD R13, R13, UR4, R21 ;  /* 0x000000040d0d7c24 */ /* 0x001fe4000f8e0215 */
[----:B--2---:R-:W-:Y:S01]  /*00c0*/  IMAD R12, R12, UR5, R0 ;  /* 0x000000050c0c7c24 */ /* 0x004fe2000f8e0200 */
[----:B---3--:R-:W-:Y:S06]  /*00d0*/  BRA.U !UP0, `(.L_x_0) ;  /* 0x0000000508387547 */ /* 0x008fec000b800000 */
[----:B------:R-:W0:Y:S01]  /*00e0*/  S2UR UR7, SR_CgaCtaId ;  /* 0x00000000000779c3 */ /* 0x000e220000008800 */
[----:B------:R-:W1:Y:S01]  /*00f0*/  LDCU UR11, c[0x0][0x39c] ;  /* 0x00007380ff0b77ac */ /* 0x000e620008000800 */
[----:B------:R-:W-:Y:S01]  /*0100*/  MOV R23, RZ ;  /* 0x000000ff00177202 */ /* 0x000fe20000000f00 */
[----:B------:R-:W-:Y:S01]  /*0110*/  IMAD R15, R12, UR10, R21 ;  /* 0x0000000a0c0f7c24 */ /* 0x000fe2000f8e0215 */
[----:B------:R-:W-:Y:S01]  /*0120*/  UMOV UR5, 0x400 ;  /* 0x0000040000057882 */ /* 0x000fe20000000000 */
[----:B------:R-:W-:-:S03]  /*0130*/  UIADD3 UR4, UPT, UPT, UR10, 0xf, URZ ;  /* 0x0000000f0a047890 */ /* 0x000fc6000fffe0ff */
[----:B------:R-:W2:Y:S01]  /*0140*/  LDC R14, c[0x0][0x39c] ;  /* 0x0000e700ff0e7b82 */ /* 0x000ea20000000800 */
[----:B------:R-:W-:Y:S02]  /*0150*/  UIADD3 UR6, UPT, UPT, UR5, 0x400, URZ ;  /* 0x0000040005067890 */ /* 0x000fe4000fffe0ff */
[----:B------:R-:W-:Y:S01]  /*0160*/  USHF.R.U32.HI UR4, URZ, 0x4, UR4 ;  /* 0x00000004ff047899 */ /* 0x000fe20008011604 */
[----:B------:R-:W3:Y:S04]  /*0170*/  LDCU UR13, c[0x0][0x3a0] ;  /* 0x00007400ff0d77ac */ /* 0x000ee80008000800 */
[----:B------:R-:W4:Y:S01]  /*0180*/  LDC.64 R2, c[0x0][0x380] ;  /* 0x0000e000ff027b82 */ /* 0x000f220000000a00 */
[----:B------:R-:W2:Y:S01]  /*0190*/  LDCU UR12, c[0x0][0x398] ;  /* 0x00007300ff0c77ac */ /* 0x000ea20008000800 */
[----:B-1----:R-:W-:Y:S01]  /*01a0*/  IMAD R17, R0, UR11, R13 ;  /* 0x0000000b00117c24 */ /* 0x002fe2000f8e020d */
[----:B------:R-:W-:-:S02]  /*01b0*/  UIADD3 UR4, UPT, UPT, -UR4, URZ, URZ ;  /* 0x000000ff04047290 */ /* 0x000fc4000fffe1ff */
[----:B0-----:R-:W-:Y:S02]  /*01c0*/  ULEA UR5, UR7, UR5, 0x18 ;  /* 0x0000000507057291 */ /* 0x001fe4000f8ec0ff */
[----:B------:R-:W-:-:S04]  /*01d0*/  ULEA UR6, UR7, UR6, 0x18 ;  /* 0x0000000607067291 */ /* 0x000fc8000f8ec0ff */
[C---:B------:R-:W-:Y:S02]  /*01e0*/  LEA R16, R0.reuse, UR5, 0x6 ;  /* 0x0000000500107c11 */ /* 0x040fe4000f8e30ff */
[C---:B------:R-:W-:Y:S02]  /*01f0*/  LEA R19, R21.reuse, UR6, 0x2 ;  /* 0x0000000615137c11 */ /* 0x040fe4000f8e10ff */
[----:B------:R-:W-:Y:S02]  /*0200*/  LEA R20, R21, R16, 0x2 ;  /* 0x0000001015147211 */ /* 0x000fe400078e10ff */
[----:B---3--:R-:W-:-:S07]  /*0210*/  LEA R18, R0, R19, 0x6 ;  /* 0x0000001300127211 */ /* 0x008fce00078e30ff */
.L_x_1:
[----:B------:R-:W-:Y:S01]  /*0220*/  ISETP.GE.AND P0, PT, R0, UR13, PT ;  /* 0x0000000d00007c0c */ /* 0x000fe2000bf06270 */
[----:B------:R-:W-:Y:S01]  /*0230*/  HFMA2 R29, -RZ, RZ, 0, 0 ;  /* 0x00000000ff1d7431 */ /* 0x000fe200000001ff */
[----:B------:R-:W-:Y:S01]  /*0240*/  ISETP.GE.AND P1, PT, R21, UR13, PT ;  /* 0x0000000d15007c0c */ /* 0x000fe2000bf26270 */
[----:B----4-:R-:W-:Y:S01]  /*0250*/  IMAD.WIDE R4, R15, 0x4, R2 ;  /* 0x000000040f047825 */ /* 0x010fe200078e0202 */
[----:B--2---:R-:W-:Y:S02]  /*0260*/  ISETP.GE.OR P0, PT, R13, R14, P0 ;  /* 0x0000000e0d00720c */ /* 0x004fe40000706670 */
[----:B------:R-:W-:Y:S02]  /*0270*/  ISETP.GE.OR P1, PT, R12, UR12, P1 ;  /* 0x0000000c0c007c0c */ /* 0x000fe40008f26670 */
[----:B------:R-:W-:-:S09]  /*0280*/  MOV R27, RZ ;  /* 0x000000ff001b7202 */ /* 0x000fd20000000f00 */
[----:B------:R-:W0:Y:S02]  /*0290*/  @!P0 LDC.64 R6, c[0x0][0x388] ;  /* 0x0000e200ff068b82 */ /* 0x000e240000000a00 */
[----:B------:R-:W2:Y:S01]  /*02a0*/  @!P1 LDG.E R27, desc[UR8][R4.64] ;  /* 0x00000008041b9981 */ /* 0x000ea2000c1e1900 */
[----:B0-----:R-:W-:-:S05]  /*02b0*/  @!P0 IMAD.WIDE R6, R17, 0x4, R6 ;  /* 0x0000000411068825 */ /* 0x001fca00078e0206 */
[----:B------:R-:W3:Y:S01]  /*02c0*/  @!P0 LDG.E R29, desc[UR8][R6.64] ;  /* 0x00000008061d8981 */ /* 0x000ee2000c1e1900 */
[----:B------:R-:W-:-:S04]  /*02d0*/  UIADD3 UR4, UPT, UPT, UR4, 0x1, URZ ;  /* 0x0000000104047890 */ /* 0x000fc8000fffe0ff */
[----:B------:R-:W-:Y:S01]  /*02e0*/  UISETP.NE.AND UP0, UPT, UR4, URZ, UPT ;  /* 0x000000ff0400728c */ /* 0x000fe2000bf05270 */
[----:B------:R-:W-:Y:S02]  /*02f0*/  IADD3 R0, PT, PT, R0, 0x10, RZ ;  /* 0x0000001000007810 */ /* 0x000fe40007ffe0ff */
[----:B------:R-:W-:Y:S02]  /*0300*/  IADD3 R15, PT, PT, R15, 0x10, RZ ;  /* 0x000000100f0f7810 */ /* 0x000fe40007ffe0ff */
[----:B------:R-:W-:Y:S02]  /*0310*/  IADD3 R21, PT, PT, R21, 0x10, RZ ;  /* 0x0000001015157810 */ /* 0x000fe40007ffe0ff */
[----:B------:R-:W-:Y:S01]  /*0320*/  LEA R17, R14, R17, 0x4 ;  /* 0x000000110e117211 */ /* 0x000fe200078e20ff */
[----:B--2---:R-:W-:Y:S04]  /*0330*/  STS [R20], R27 ;  /* 0x0000001b14007388 */ /* 0x004fe80000000800 */
[----:B---3--:R-:W-:Y:S01]  /*0340*/  STS [R18], R29 ;  /* 0x0000001d12007388 */ /* 0x008fe20000000800 */
[----:B------:R-:W-:Y:S06]  /*0350*/  BAR.SYNC.DEFER_BLOCKING 0x0 ;  /* 0x0000000000007b1d */ /* 0x000fec0000010000 */
[----:B------:R-:W-:Y:S04]  /*0360*/  LDS R22, [R19] ;  /* 0x0000000013167984 */ /* 0x000fe80000000800 */
[----:B------:R-:W0:Y:S04]  /*0370*/  LDS.128 R8, [R16] ;  /* 0x0000000010087984 */ /* 0x000e280000000c00 */
[----:B------:R-:W1:Y:S04]  /*0380*/  LDS R26, [R19+0x40] ;  /* 0x00004000131a7984 */ /* 0x000e680000000800 */
[----:B------:R-:W2:Y:S04]  /*0390*/  LDS R25, [R19+0x80] ;  /* 0x0000800013197984 */ /* 0x000ea80000000800 */
[----:B------:R-:W3:Y:S04]  /*03a0*/  LDS R24, [R19+0xc0] ;  /* 0x0000c00013187984 */ /* 0x000ee80000000800 */
[----:B------:R-:W-:Y:S04]  /*03b0*/  LDS.128 R4, [R16+0x10] ;  /* 0x0000100010047984 */ /* 0x000fe80000000c00 */
[----:B------:R-:W-:Y:S01]  /*03c0*/  LDS R27, [R19+0x200] ;  /* 0x00020000131b7984 */ /* 0x000fe20000000800 */
[----:B0-----:R-:W-:-:S03]  /*03d0*/  FFMA R8, R8, R22, R23 ;  /* 0x0000001608087223 */ /* 0x001fc60000000017 */
[----:B------:R-:W0:Y:S01]  /*03e0*/  LDS R23, [R19+0x100] ;  /* 0x0001000013177984 */ /* 0x000e220000000800 */
[----:B-1----:R-:W-:-:S03]  /*03f0*/  FFMA R8, R26, R9, R8 ;  /* 0x000000091a087223 */ /* 0x002fc60000000008 */
[----:B------:R-:W1:Y:S01]  /*0400*/  LDS R22, [R19+0x140] ;  /* 0x0001400013167984 */ /* 0x000e620000000800 */
[----:B--2---:R-:W-:-:S03]  /*0410*/  FFMA R9, R25, R10, R8 ;  /* 0x0000000a19097223 */ /* 0x004fc60000000008 */
[----:B------:R-:W2:Y:S01]  /*0420*/  LDS R25, [R19+0x180] ;  /* 0x0001800013197984 */ /* 0x000ea20000000800 */
[----:B---3--:R-:W-:-:S03]  /*0430*/  FFMA R9, R24, R11, R9 ;  /* 0x0000000b18097223 */ /* 0x008fc60000000009 */
[----:B------:R-:W3:Y:S04]  /*0440*/  LDS R26, [R19+0x1c0] ;  /* 0x0001c000131a7984 */ /* 0x000ee80000000800 */
[----:B------:R-:W-:Y:S01]  /*0450*/  LDS R24, [R19+0x240] ;  /* 0x0002400013187984 */ /* 0x000fe20000000800 */
[----:B0-----:R-:W-:-:S03]  /*0460*/  FFMA R23, R4, R23, R9 ;  /* 0x0000001704177223 */ /* 0x001fc60000000009 */
[----:B------:R-:W0:Y:S01]  /*0470*/  LDS.128 R8, [R16+0x20] ;  /* 0x0000200010087984 */ /* 0x000e220000000c00 */
[----:B-1----:R-:W-:-:S03]  /*0480*/  FFMA R22, R22, R5, R23 ;  /* 0x0000000516167223 */ /* 0x002fc60000000017 */
[----:B------:R-:W1:Y:S01]  /*0490*/  LDS R23, [R19+0x280] ;  /* 0x0002800013177984 */ /* 0x000e620000000800 */
[----:B--2---:R-:W-:-:S03]  /*04a0*/  FFMA R25, R25, R6, R22 ;  /* 0x0000000619197223 */ /* 0x004fc60000000016 */
[----:B------:R-:W2:Y:S01]  /*04b0*/  LDS R22, [R19+0x2c0] ;  /* 0x0002c00013167984 */ /* 0x000ea20000000800 */
[----:B---3--:R-:W-:-:S03]  /*04c0*/  FFMA R7, R26, R7, R25 ;  /* 0x000000071a077223 */ /* 0x008fc60000000019 */
[----:B------:R-:W-:Y:S01]  /*04d0*/  LDS R25, [R19+0x300] ;  /* 0x0003000013197984 */ /* 0x000fe20000000800 */
[----:B0-----:R-:W-:-:S03]  /*04e0*/  FFMA R27, R8, R27, R7 ;  /* 0x0000001b081b7223 */ /* 0x001fc60000000007 */
[----:B------:R-:W0:Y:S01]  /*04f0*/  LDS.128 R4, [R16+0x30] ;  /* 0x0000300010047984 */ /* 0x000e220000000c00 */
[----:B------:R-:W-:-:S03]  /*0500*/  FFMA R24, R24, R9, R27 ;  /* 0x0000000918187223 */ /* 0x000fc6000000001b */
[----:B------:R-:W3:Y:S04]  /*0510*/  LDS R27, [R19+0x340] ;  /* 0x00034000131b7984 */ /* 0x000ee80000000800 */
[----:B------:R-:W4:Y:S04]  /*0520*/  LDS R9, [R19+0x380] ;  /* 0x0003800013097984 */ /* 0x000f280000000800 */
[----:B------:R-:W5:Y:S01]  /*0530*/  LDS R8, [R19+0x3c0] ;  /* 0x0003c00013087984 */ /* 0x000f620000000800 */
[----:B-1----:R-:W-:-:S04]  /*0540*/  FFMA R23, R23, R10, R24 ;  /* 0x0000000a17177223 */ /* 0x002fc80000000018 */
[----:B--2---:R-:W-:-:S04]  /*0550*/  FFMA R11, R22, R11, R23 ;  /* 0x0000000b160b7223 */ /* 0x004fc80000000017 */
[----:B0-----:R-:W-:-:S04]  /*0560*/  FFMA R4, R4, R25, R11 ;  /* 0x0000001904047223 */ /* 0x001fc8000000000b */
[----:B---3--:R-:W-:-:S04]  /*0570*/  FFMA R4, R27, R5, R4 ;  /* 0x000000051b047223 */ /* 0x008fc80000000004 */
[----:B----4-:R-:W-:-:S04]  /*0580*/  FFMA R9, R9, R6, R4 ;  /* 0x0000000609097223 */ /* 0x010fc80000000004 */
[----:B-----5:R-:W-:Y:S01]  /*0590*/  FFMA R23, R8, R7, R9 ;  /* 0x0000000708177223 */ /* 0x020fe20000000009 */
[----:B------:R-:W-:Y:S06]  /*05a0*/  BAR.SYNC.DEFER_BLOCKING 0x0 ;  /* 0x0000000000007b1d */ /* 0x000fec0000010000 */
[----:B------:R-:W-:Y:S05]  /*05b0*/  BRA.U UP0, `(.L_x_1) ;  /* 0xfffffffd00187547 */ /* 0x000fea000b83ffff */
.L_x_0:
[----:B------:R-:W0:Y:S02]  /*05c0*/  LDCU.64 UR4, c[0x0][0x398] ;  /* 0x00007300ff0477ac */ /* 0x000e240008000a00 */
[----:B0-----:R-:W-:-:S04]  /*05d0*/  ISETP.GE.AND P0, PT, R12, UR4, PT ;  /* 0x000000040c007c0c */ /* 0x001fc8000bf06270 */
[----:B------:R-:W-:-:S13]  /*05e0*/  ISETP.GE.OR P0, PT, R13, UR5, P0 ;  /* 0x000000050d007c0c */ /* 0x000fda0008706670 */
[----:B------:R-:W-:Y:S05]  /*05f0*/  @P0 EXIT ;  /* 0x000000000000094d */ /* 0x000fea0003800000 */
[----:B------:R-:W0:Y:S01]  /*0600*/  LDC.64 R2, c[0x0][0x390] ;  /* 0x0000e400ff027b82 */ /* 0x000e220000000a00 */
[----:B------:R-:W-:-:S04]  /*0610*/  IMAD R13, R12, UR5, R13 ;  /* 0x000000050c0d7c24 */ /* 0x000fc8000f8e020d */
[----:B0-----:R-:W-:-:S05]  /*0620*/  IMAD.WIDE R2, R13, 0x4, R2 ;  /* 0x000000040d027825 */ /* 0x001fca00078e0202 */
[----:B------:R-:W-:Y:S01]  /*0630*/  STG.E desc[UR8][R2.64], R23 ;  /* 0x0000001702007986 */ /* 0x000fe2000c101908 */
[----:B------:R-:W-:Y:S05]  /*0640*/  EXIT ;  /* 0x000000000000794d */ /* 0x000fea0003800000 */
.L_x_2:
[----:B------:R-:W-:-:S00]  /*0650*/  BRA `(.L_x_2) ;  /* 0xfffffffc00fc7947 */ /* 0x000fc0000383ffff */
[----:B------:R-:W-:-:S00]  /*0660*/  NOP ;  /* 0x0000000000007918 */ /* 0x000fc00000000000 */
        /* <DEDUP_REMOVED lines=9> */
.L_x_3:


//--------------------- .nv.shared._Z28matrix_multiplication_kernelPKfS0_Pfiii --------------------------
	.section	.nv.shared._Z28matrix_multiplication_kernelPKfS0_Pfiii,"aw",@nobits
	.sectionflags	@""
	.align	4
.nv.shared._Z28matrix_multiplication_kernelPKfS0_Pfiii:
	.zero		3072


//--------------------- .nv.shared.reserved.0     --------------------------
	.section	.nv.shared.reserved.0,"aw",@nobits
	.weak		__nv_reservedSMEM_offset_0_alias
	.size		__nv_reservedSMEM_offset_0_alias, 0, 64
	.other		__nv_reservedSMEM_offset_0_alias,@"STO_CUDA_RESERVED_SHARED STV_DEFAULT"
__nv_reservedSMEM_offset_0_alias:
	.zero		0
	.zero		64


//--------------------- .nv.constant0._Z28matrix_multiplication_kernelPKfS0_Pfiii --------------------------
	.section	.nv.constant0._Z28matrix_multiplication_kernelPKfS0_Pfiii,"a",@progbits
	.sectionflags	@""
	.align	4
.nv.constant0._Z28matrix_multiplication_kernelPKfS0_Pfiii:
	.zero		932


//--------------------- SYMBOLS --------------------------

	.type		.nv.reservedSmem.offset0,@object
	.size		.nv.reservedSmem.offset0,0x4
	.type		.nv.reservedSmem.cap,@object
	.size		.nv.reservedSmem.cap,0x4
